	.target	sm_90a

	.elftype	@"ET_EXEC"


//--------------------- .note.nv.tkinfo           --------------------------
	.section	.note.nv.tkinfo,"",@"SHT_NOTE"
	.sectionflags	@"SHF_NOTE_NV_TKINFO"
	.tkinfo
        /*0018*/ 	.word	0x00000002
        /*0030*/ 	.string	""
        /*0030*/ 	.string	"ptxas"
        /*0030*/ 	.string	"Cuda compilation tools, release 13.0, V13.0.88"
        /*0030*/ 	.string	"Build cuda_13.0.r13.0/compiler.36424714_0"
        /*0030*/ 	.string	"-arch sm_90a -m 64 "



//--------------------- .note.nv.cuinfo           --------------------------
	.section	.note.nv.cuinfo,"",@"SHT_NOTE"
	.sectionflags	@"SHF_NOTE_NV_CUINFO"
        /*0018*/ 	.short	0x0002
        /*001a*/ 	.short	0x005a
        /*001c*/ 	.short	0x0082
	.zero		2


//--------------------- .nv.info                  --------------------------
	.section	.nv.info,"",@"SHT_CUDA_INFO"
	.align	4


	//----- nvinfo : EIATTR_REGCOUNT
	.align		4
        /*0000*/ 	.byte	0x04, 0x2f
        /*0002*/ 	.short	(.L_1 - .L_0)
	.align		4
.L_0:
        /*0004*/ 	.word	index@(_ZN18transformer_engine12nvfp4_recipe37compute_nvfp4_per_tensor_scale_kernelEfPKfS2_Pf)
        /*0008*/ 	.word	0x0000000c


	//----- nvinfo : EIATTR_FRAME_SIZE
	.align		4
.L_1:
        /*000c*/ 	.byte	0x04, 0x11
        /*000e*/ 	.short	(.L_3 - .L_2)
	.align		4
.L_2:
        /*0010*/ 	.word	index@(_ZN18transformer_engine12nvfp4_recipe37compute_nvfp4_per_tensor_scale_kernelEfPKfS2_Pf)
        /*0014*/ 	.word	0x00000000


	//----- nvinfo : EIATTR_MIN_STACK_SIZE
	.align		4
.L_3:
        /*0018*/ 	.byte	0x04, 0x12
        /*001a*/ 	.short	(.L_5 - .L_4)
	.align		4
.L_4:
        /*001c*/ 	.word	index@(_ZN18transformer_engine12nvfp4_recipe37compute_nvfp4_per_tensor_scale_kernelEfPKfS2_Pf)
        /*0020*/ 	.word	0x00000000
.L_5:


//--------------------- .nv.compat                --------------------------
	.section	.nv.compat,"",@"SHT_CUDA_COMPAT_INFO"
	.align	4
        /*0000*/ 	.byte	0x02, 0x09, 0x01, 0x00, 0x02, 0x02, 0x01, 0x00, 0x02, 0x05, 0x05, 0x00, 0x03, 0x07, 0x01, 0x01
        /*0010*/ 	.byte	0x02, 0x03, 0x00, 0x00, 0x02, 0x06, 0x01, 0x00, 0x04, 0x0b, 0x08, 0x00, 0x00, 0x00, 0x00, 0x00
        /*0020*/ 	.byte	0x00, 0x00, 0x00, 0x00


//--------------------- .nv.info._ZN18transformer_engine12nvfp4_recipe37compute_nvfp4_per_tensor_scale_kernelEfPKfS2_Pf --------------------------
	.section	.nv.info._ZN18transformer_engine12nvfp4_recipe37compute_nvfp4_per_tensor_scale_kernelEfPKfS2_Pf,"",@"SHT_CUDA_INFO"
	.sectionflags	@""
	.align	4


	//----- nvinfo : EIATTR_CUDA_API_VERSION
	.align		4
        /*0000*/ 	.byte	0x04, 0x37
        /*0002*/ 	.short	(.L_7 - .L_6)
.L_6:
        /*0004*/ 	.word	0x00000082


	//----- nvinfo : EIATTR_KPARAM_INFO
	.align		4
.L_7:
        /*0008*/ 	.byte	0x04, 0x17
        /*000a*/ 	.short	(.L_9 - .L_8)
.L_8:
        /*000c*/ 	.word	0x00000000
        /*0010*/ 	.short	0x0003
        /*0012*/ 	.short	0x0018
        /*0014*/ 	.byte	0x00, 0xf0, 0x21, 0x00


	//----- nvinfo : EIATTR_KPARAM_INFO
	.align		4
.L_9:
        /*0018*/ 	.byte	0x04, 0x17
        /*001a*/ 	.short	(.L_11 - .L_10)
.L_10:
        /*001c*/ 	.word	0x00000000
        /*0020*/ 	.short	0x0002
        /*0022*/ 	.short	0x0010
        /*0024*/ 	.byte	0x00, 0xf0, 0x21, 0x00


	//----- nvinfo : EIATTR_KPARAM_INFO
	.align		4
.L_11:
        /*0028*/ 	.byte	0x04, 0x17
        /*002a*/ 	.short	(.L_13 - .L_12)
.L_12:
        /*002c*/ 	.word	0x00000000
        /*0030*/ 	.short	0x0001
        /*0032*/ 	.short	0x0008
        /*0034*/ 	.byte	0x00, 0xf0, 0x21, 0x00


	//----- nvinfo : EIATTR_KPARAM_INFO
	.align		4
.L_13:
        /*0038*/ 	.byte	0x04, 0x17
        /*003a*/ 	.short	(.L_15 - .L_14)
.L_14:
        /*003c*/ 	.word	0x00000000
        /*0040*/ 	.short	0x0000
        /*0042*/ 	.short	0x0000
        /*0044*/ 	.byte	0x00, 0xf0, 0x11, 0x00


	//----- nvinfo : EIATTR_SPARSE_MMA_MASK
	.align		4
.L_15:
        /*0048*/ 	.byte	0x03, 0x50
        /*004a*/ 	.short	0x0000


	//----- nvinfo : EIATTR_MAXREG_COUNT
	.align		4
        /*004c*/ 	.byte	0x03, 0x1b
        /*004e*/ 	.short	0x00ff


	//----- nvinfo : EIATTR_MERCURY_ISA_VERSION
	.align		4
        /*0050*/ 	.byte	0x03, 0x5f
        /*0052*/ 	.short	0x0101


	//----- nvinfo : EIATTR_EXIT_INSTR_OFFSETS
	.align		4
        /*0054*/ 	.byte	0x04, 0x1c
        /*0056*/ 	.short	(.L_17 - .L_16)


	//   ....[0]....
.L_16:
        /*0058*/ 	.word	0x000000c0


	//----- nvinfo : EIATTR_CBANK_PARAM_SIZE
	.align		4
.L_17:
        /*005c*/ 	.byte	0x03, 0x19
        /*005e*/ 	.short	0x0020


	//----- nvinfo : EIATTR_PARAM_CBANK
	.align		4
        /*0060*/ 	.byte	0x04, 0x0a
        /*0062*/ 	.short	(.L_19 - .L_18)
	.align		4
.L_18:
        /*0064*/ 	.word	index@(.nv.constant0._ZN18transformer_engine12nvfp4_recipe37compute_nvfp4_per_tensor_scale_kernelEfPKfS2_Pf)
        /*0068*/ 	.short	0x0210
        /*006a*/ 	.short	0x0020


	//----- nvinfo : EIATTR_SW_WAR
	.align		4
.L_19:
        /*006c*/ 	.byte	0x04, 0x36
        /*006e*/ 	.short	(.L_21 - .L_20)
.L_20:
        /*0070*/ 	.word	0x00000008
.L_21:


//--------------------- .nv.callgraph             --------------------------
	.section	.nv.callgraph,"",@"SHT_CUDA_CALLGRAPH"
	.align	4
	.sectionentsize	8
	.align		4
        /*0000*/ 	.word	0x00000000
	.align		4
        /*0004*/ 	.word	0xffffffff
	.align		4
        /*0008*/ 	.word	0x00000000
	.align		4
        /*000c*/ 	.word	0xfffffffe
	.align		4
        /*0010*/ 	.word	0x00000000
	.align		4
        /*0014*/ 	.word	0xfffffffd
	.align		4
        /*0018*/ 	.word	0x00000000
	.align		4
        /*001c*/ 	.word	0xfffffffc


//--------------------- .text._ZN18transformer_engine12nvfp4_recipe37compute_nvfp4_per_tensor_scale_kernelEfPKfS2_Pf --------------------------
	.section	.text._ZN18transformer_engine12nvfp4_recipe37compute_nvfp4_per_tensor_scale_kernelEfPKfS2_Pf,"ax",@progbits
	.align	128
        .global         _ZN18transformer_engine12nvfp4_recipe37compute_nvfp4_per_tensor_scale_kernelEfPKfS2_Pf
        .type           _ZN18transformer_engine12nvfp4_recipe37compute_nvfp4_per_tensor_scale_kernelEfPKfS2_Pf,@function
        .size           _ZN18transformer_engine12nvfp4_recipe37compute_nvfp4_per_tensor_scale_kernelEfPKfS2_Pf,(.L_x_1 - _ZN18transformer_engine12nvfp4_recipe37compute_nvfp4_per_tensor_scale_kernelEfPKfS2_Pf)
        .other          _ZN18transformer_engine12nvfp4_recipe37compute_nvfp4_per_tensor_scale_kernelEfPKfS2_Pf,@"STO_CUDA_ENTRY STV_DEFAULT"
_ZN18transformer_engine12nvfp4_recipe37compute_nvfp4_per_tensor_scale_kernelEfPKfS2_Pf:
.text._ZN18transformer_engine12nvfp4_recipe37compute_nvfp4_per_tensor_scale_kernelEfPKfS2_Pf:
[----:B------:R-:W-:Y:S08]  /*0000*/  LDC R1, c[0x0][0x28] ;  /* 0x00000a00ff017b82 */ /* 0x000ff00000000800 */
[----:B------:R-:W0:Y:S01]  /*0010*/  LDC.64 R2, c[0x0][0x218] ;  /* 0x00008600ff027b82 */ /* 0x000e220000000a00 */
[----:B------:R-:W-:Y:S01]  /*0020*/  ULDC.64 UR4, c[0x0][0x208] ;  /* 0x0000820000047ab9 */ /* 0x000fe20000000a00 */
[----:B------:R-:W-:-:S06]  /*0030*/  ULDC UR6, c[0x0][0x210] ;  /* 0x0000840000067ab9 */ /* 0x000fcc0000000800 */
[----:B------:R-:W1:Y:S01]  /*0040*/  LDC.64 R4, c[0x0][0x220] ;  /* 0x00008800ff047b82 */ /* 0x000e620000000a00 */
[----:B0-----:R-:W2:Y:S04]  /*0050*/  LDG.E R2, desc[UR4][R2.64] ;  /* 0x0000000402027981 */ /* 0x001ea8000c1e1900 */
[----:B-1----:R-:W3:Y:S03]  /*0060*/  LDG.E R5, desc[UR4][R4.64] ;  /* 0x0000000404057981 */ /* 0x002ee6000c1e1900 */
[----:B------:R-:W0:Y:S01]  /*0070*/  LDC.64 R6, c[0x0][0x228] ;  /* 0x00008a00ff067b82 */ /* 0x000e220000000a00 */
[----:B--2---:R-:W-:-:S04]  /*0080*/  FMUL R0, R2, UR6 ;  /* 0x0000000602007c20 */ /* 0x004fc80008400000 */
[----:B---3--:R-:W-:-:S04]  /*0090*/  FMUL R0, R0, R5 ;  /* 0x0000000500007220 */ /* 0x008fc80000400000 */
[----:B------:R-:W-:-:S05]  /*00a0*/  FMUL R9, R0, 1.3840171675383317051e-07 ;  /* 0x34149b9300097820 */ /* 0x000fca0000400000 */
[----:B0-----:R-:W-:Y:S01]  /*00b0*/  STG.E desc[UR4][R6.64], R9 ;  /* 0x0000000906007986 */ /* 0x001fe2000c101904 */
[----:B------:R-:W-:Y:S05]  /*00c0*/  EXIT ;  /* 0x000000000000794d */ /* 0x000fea0003800000 */
.L_x_0:
[----:B------:R-:W-:-:S00]  /*00d0*/  BRA `(.L_x_0) ;  /* 0xfffffffc00fc7947 */ /* 0x000fc0000383ffff */
[----:B------:R-:W-:-:S00]  /*00e0*/  NOP ;  /* 0x0000000000007918 */ /* 0x000fc00000000000 */
        /* <DEDUP_REMOVED lines=9> */
.L_x_1:


//--------------------- .nv.shared.reserved.0     --------------------------
	.section	.nv.shared.reserved.0,"aw",@nobits
	.weak		__nv_reservedSMEM_offset_0_alias
	.size		__nv_reservedSMEM_offset_0_alias, 0, 0
	.other		__nv_reservedSMEM_offset_0_alias,@"STO_CUDA_RESERVED_SHARED STV_DEFAULT"
__nv_reservedSMEM_offset_0_alias:
	.zero		0


//--------------------- .nv.constant0._ZN18transformer_engine12nvfp4_recipe37compute_nvfp4_per_tensor_scale_kernelEfPKfS2_Pf --------------------------
	.section	.nv.constant0._ZN18transformer_engine12nvfp4_recipe37compute_nvfp4_per_tensor_scale_kernelEfPKfS2_Pf,"a",@progbits
	.sectionflags	@""
	.align	4
.nv.constant0._ZN18transformer_engine12nvfp4_recipe37compute_nvfp4_per_tensor_scale_kernelEfPKfS2_Pf:
	.zero		560


//--------------------- SYMBOLS --------------------------

	.type		.nv.reservedSmem.offset0,@object
	.size		.nv.reservedSmem.offset0,0x4
